//
// Generated by NVIDIA NVVM Compiler
//
// Compiler Build ID: CL-36424714
// Cuda compilation tools, release 13.0, V13.0.88
// Based on NVVM 20.0.0
//

.version 9.0
.target sm_100
.address_size 64

	// .globl	_Z17evalFunctorKernelI17expensive_functorEvPfRKT_

.visible .entry _Z17evalFunctorKernelI17expensive_functorEvPfRKT_(
	.param .u64 .ptr .align 1 _Z17evalFunctorKernelI17expensive_functorEvPfRKT__param_0,
	.param .u64 .ptr .align 1 _Z17evalFunctorKernelI17expensive_functorEvPfRKT__param_1
)
{
	.reg .b32 	%r<2>;
	.reg .b64 	%rd<3>;

	ld.param.u64 	%rd1, [_Z17evalFunctorKernelI17expensive_functorEvPfRKT__param_0];
	cvta.to.global.u64 	%rd2, %rd1;
	mov.b32 	%r1, 1062668861;
	st.global.u32 	[%rd2], %r1;
	ret;

}


// ===== COMPILED SASS (sm_100) =====

	.target	sm_100

	.elftype	@"ET_EXEC"


//--------------------- .note.nv.tkinfo           --------------------------
	.section	.note.nv.tkinfo,"",@"SHT_NOTE"
	.sectionflags	@"SHF_NOTE_NV_TKINFO"
	.tkinfo
        /*0018*/ 	.word	0x00000002
        /*0030*/ 	.string	""
        /*0030*/ 	.string	"ptxas"
        /*0030*/ 	.string	"Cuda compilation tools, release 13.0, V13.0.88"
        /*0030*/ 	.string	"Build cuda_13.0.r13.0/compiler.36424714_0"
        /*0030*/ 	.string	"-arch sm_100 -m 64 "



//--------------------- .note.nv.cuinfo           --------------------------
	.section	.note.nv.cuinfo,"",@"SHT_NOTE"
	.sectionflags	@"SHF_NOTE_NV_CUINFO"
        /*0018*/ 	.short	0x0002
        /*001a*/ 	.short	0x0064
        /*001c*/ 	.short	0x0082
	.zero		2


//--------------------- .nv.info                  --------------------------
	.section	.nv.info,"",@"SHT_CUDA_INFO"
	.align	4


	//----- nvinfo : EIATTR_REGCOUNT
	.align		4
        /*0000*/ 	.byte	0x04, 0x2f
        /*0002*/ 	.short	(.L_1 - .L_0)
	.align		4
.L_0:
        /*0004*/ 	.word	index@(_Z17evalFunctorKernelI17expensive_functorEvPfRKT_)
        /*0008*/ 	.word	0x00000008


	//----- nvinfo : EIATTR_FRAME_SIZE
	.align		4
.L_1:
        /*000c*/ 	.byte	0x04, 0x11
        /*000e*/ 	.short	(.L_3 - .L_2)
	.align		4
.L_2:
        /*0010*/ 	.word	index@(_Z17evalFunctorKernelI17expensive_functorEvPfRKT_)
        /*0014*/ 	.word	0x00000000


	//----- nvinfo : EIATTR_MIN_STACK_SIZE
	.align		4
.L_3:
        /*0018*/ 	.byte	0x04, 0x12
        /*001a*/ 	.short	(.L_5 - .L_4)
	.align		4
.L_4:
        /*001c*/ 	.word	index@(_Z17evalFunctorKernelI17expensive_functorEvPfRKT_)
        /*0020*/ 	.word	0x00000000
.L_5:


//--------------------- .nv.compat                --------------------------
	.section	.nv.compat,"",@"SHT_CUDA_COMPAT_INFO"
	.align	4
        /*0000*/ 	.byte	0x02, 0x09, 0x00, 0x00, 0x02, 0x02, 0x01, 0x00, 0x02, 0x05, 0x05, 0x00, 0x03, 0x07, 0x01, 0x01
        /*0010*/ 	.byte	0x02, 0x03, 0x00, 0x00, 0x02, 0x06, 0x01, 0x00, 0x04, 0x0b, 0x08, 0x00, 0x09, 0x00, 0x00, 0x00
        /*0020*/ 	.byte	0x00, 0x00, 0x00, 0x00


//--------------------- .nv.info._Z17evalFunctorKernelI17expensive_functorEvPfRKT_ --------------------------
	.section	.nv.info._Z17evalFunctorKernelI17expensive_functorEvPfRKT_,"",@"SHT_CUDA_INFO"
	.sectionflags	@""
	.align	4


	//----- nvinfo : EIATTR_CUDA_API_VERSION
	.align		4
        /*0000*/ 	.byte	0x04, 0x37
        /*0002*/ 	.short	(.L_7 - .L_6)
.L_6:
        /*0004*/ 	.word	0x00000082


	//----- nvinfo : EIATTR_KPARAM_INFO
	.align		4
.L_7:
        /*0008*/ 	.byte	0x04, 0x17
        /*000a*/ 	.short	(.L_9 - .L_8)
.L_8:
        /*000c*/ 	.word	0x00000000
        /*0010*/ 	.short	0x0001
        /*0012*/ 	.short	0x0008
        /*0014*/ 	.byte	0x00, 0xf5, 0x21, 0x00


	//----- nvinfo : EIATTR_KPARAM_INFO
	.align		4
.L_9:
        /*0018*/ 	.byte	0x04, 0x17
        /*001a*/ 	.short	(.L_11 - .L_10)
.L_10:
        /*001c*/ 	.word	0x00000000
        /*0020*/ 	.short	0x0000
        /*0022*/ 	.short	0x0000
        /*0024*/ 	.byte	0x00, 0xf5, 0x21, 0x00


	//----- nvinfo : EIATTR_SPARSE_MMA_MASK
	.align		4
.L_11:
        /*0028*/ 	.byte	0x03, 0x50
        /*002a*/ 	.short	0x0000


	//----- nvinfo : EIATTR_MAXREG_COUNT
	.align		4
        /*002c*/ 	.byte	0x03, 0x1b
        /*002e*/ 	.short	0x00ff


	//----- nvinfo : EIATTR_MERCURY_ISA_VERSION
	.align		4
        /*0030*/ 	.byte	0x03, 0x5f
        /*0032*/ 	.short	0x0101


	//----- nvinfo : EIATTR_VRC_CTA_INIT_COUNT
	.align		4
        /*0034*/ 	.byte	0x02, 0x4a
	.zero		1
	.zero		1


	//----- nvinfo : EIATTR_EXIT_INSTR_OFFSETS
	.align		4
        /*0038*/ 	.byte	0x04, 0x1c
        /*003a*/ 	.short	(.L_13 - .L_12)


	//   ....[0]....
.L_12:
        /*003c*/ 	.word	0x00000050


	//----- nvinfo : EIATTR_CBANK_PARAM_SIZE
	.align		4
.L_13:
        /*0040*/ 	.byte	0x03, 0x19
        /*0042*/ 	.short	0x0010


	//----- nvinfo : EIATTR_PARAM_CBANK
	.align		4
        /*0044*/ 	.byte	0x04, 0x0a
        /*0046*/ 	.short	(.L_15 - .L_14)
	.align		4
.L_14:
        /*0048*/ 	.word	index@(.nv.constant0._Z17evalFunctorKernelI17expensive_functorEvPfRKT_)
        /*004c*/ 	.short	0x0380
        /*004e*/ 	.short	0x0010


	//----- nvinfo : EIATTR_SW_WAR
	.align		4
.L_15:
        /*0050*/ 	.byte	0x04, 0x36
        /*0052*/ 	.short	(.L_17 - .L_16)
.L_16:
        /*0054*/ 	.word	0x00000008
.L_17:


//--------------------- .nv.callgraph             --------------------------
	.section	.nv.callgraph,"",@"SHT_CUDA_CALLGRAPH"
	.align	4
	.sectionentsize	8
	.align		4
        /*0000*/ 	.word	0x00000000
	.align		4
        /*0004*/ 	.word	0xffffffff
	.align		4
        /*0008*/ 	.word	0x00000000
	.align		4
        /*000c*/ 	.word	0xfffffffe
	.align		4
        /*0010*/ 	.word	0x00000000
	.align		4
        /*0014*/ 	.word	0xfffffffd
	.align		4
        /*0018*/ 	.word	0x00000000
	.align		4
        /*001c*/ 	.word	0xfffffffc


//--------------------- .text._Z17evalFunctorKernelI17expensive_functorEvPfRKT_ --------------------------
	.section	.text._Z17evalFunctorKernelI17expensive_functorEvPfRKT_,"ax",@progbits
	.align	128
        .global         _Z17evalFunctorKernelI17expensive_functorEvPfRKT_
        .type           _Z17evalFunctorKernelI17expensive_functorEvPfRKT_,@function
        .size           _Z17evalFunctorKernelI17expensive_functorEvPfRKT_,(.L_x_1 - _Z17evalFunctorKernelI17expensive_functorEvPfRKT_)
        .other          _Z17evalFunctorKernelI17expensive_functorEvPfRKT_,@"STO_CUDA_ENTRY STV_DEFAULT"
_Z17evalFunctorKernelI17expensive_functorEvPfRKT_:
.text._Z17evalFunctorKernelI17expensive_functorEvPfRKT_:
[----:B------:R-:W-:Y:S08]  /*0000*/  LDC R1, c[0x0][0x37c] ;  /* 0x0000df00ff017b82 */ /* 0x000ff00000000800 */
[----:B------:R-:W0:Y:S01]  /*0010*/  LDC.64 R2, c[0x0][0x380] ;  /* 0x0000e000ff027b82 */ /* 0x000e220000000a00 */
[----:B------:R-:W0:Y:S01]  /*0020*/  LDCU.64 UR4, c[0x0][0x358] ;  /* 0x00006b00ff0477ac */ /* 0x000e220008000a00 */
[----:B------:R-:W-:-:S05]  /*0030*/  HFMA2 R5, -RZ, RZ, 1.8349609375, 0.00019037723541259765625 ;  /* 0x3f570a3dff057431 */ /* 0x000fca00000001ff */
[----:B0-----:R-:W-:Y:S01]  /*0040*/  STG.E desc[UR4][R2.64], R5 ;  /* 0x0000000502007986 */ /* 0x001fe2000c101904 */
[----:B------:R-:W-:Y:S05]  /*0050*/  EXIT ;  /* 0x000000000000794d */ /* 0x000fea0003800000 */
.L_x_0:
[----:B------:R-:W-:-:S00]  /*0060*/  BRA `(.L_x_0) ;  /* 0xfffffffc00fc7947 */ /* 0x000fc0000383ffff */
[----:B------:R-:W-:-:S00]  /*0070*/  NOP ;  /* 0x0000000000007918 */ /* 0x000fc00000000000 */
        /* <DEDUP_REMOVED lines=8> */
.L_x_1:


//--------------------- .nv.shared.reserved.0     --------------------------
	.section	.nv.shared.reserved.0,"aw",@nobits
	.weak		__nv_reservedSMEM_offset_0_alias
	.size		__nv_reservedSMEM_offset_0_alias, 0, 64
	.other		__nv_reservedSMEM_offset_0_alias,@"STO_CUDA_RESERVED_SHARED STV_DEFAULT"
__nv_reservedSMEM_offset_0_alias:
	.zero		0
	.zero		64


//--------------------- .nv.constant0._Z17evalFunctorKernelI17expensive_functorEvPfRKT_ --------------------------
	.section	.nv.constant0._Z17evalFunctorKernelI17expensive_functorEvPfRKT_,"a",@progbits
	.sectionflags	@""
	.align	4
.nv.constant0._Z17evalFunctorKernelI17expensive_functorEvPfRKT_:
	.zero		912


//--------------------- SYMBOLS --------------------------

	.type		.nv.reservedSmem.offset0,@object
	.size		.nv.reservedSmem.offset0,0x4
